//
// Generated by NVIDIA NVVM Compiler
//
// Compiler Build ID: CL-36424714
// Cuda compilation tools, release 13.0, V13.0.88
// Based on NVVM 20.0.0
//

.version 9.0
.target sm_100
.address_size 64

	// .globl	_Z7reduce0PfS_i
// _ZZ7reduce0PfS_iE5sdata has been demoted

.visible .entry _Z7reduce0PfS_i(
	.param .u64 .ptr .align 1 _Z7reduce0PfS_i_param_0,
	.param .u64 .ptr .align 1 _Z7reduce0PfS_i_param_1,
	.param .u32 _Z7reduce0PfS_i_param_2
)
{
	.reg .pred 	%p<5>;
	.reg .b32 	%r<16>;
	.reg .b32 	%f<6>;
	.reg .b64 	%rd<9>;
	// demoted variable
	.shared .align 4 .b8 _ZZ7reduce0PfS_iE5sdata[1024];
	ld.param.u64 	%rd2, [_Z7reduce0PfS_i_param_0];
	ld.param.u64 	%rd1, [_Z7reduce0PfS_i_param_1];
	cvta.to.global.u64 	%rd3, %rd2;
	mov.u32 	%r1, %tid.x;
	mov.u32 	%r2, %ctaid.x;
	mov.u32 	%r3, %ntid.x;
	mad.lo.s32 	%r7, %r2, %r3, %r1;
	mul.wide.u32 	%rd4, %r7, 4;
	add.s64 	%rd5, %rd3, %rd4;
	ld.global.f32 	%f1, [%rd5];
	shl.b32 	%r8, %r1, 2;
	mov.u32 	%r9, _ZZ7reduce0PfS_iE5sdata;
	add.s32 	%r4, %r9, %r8;
	st.shared.f32 	[%r4], %f1;
	bar.sync 	0;
	setp.lt.u32 	%p1, %r3, 2;
	@%p1 bra 	$L__BB0_5;
	mov.b32 	%r15, 1;
$L__BB0_2:
	shl.b32 	%r6, %r15, 1;
	add.s32 	%r11, %r6, -1;
	and.b32  	%r12, %r11, %r1;
	setp.ne.s32 	%p2, %r12, 0;
	@%p2 bra 	$L__BB0_4;
	shl.b32 	%r13, %r15, 2;
	add.s32 	%r14, %r4, %r13;
	ld.shared.f32 	%f2, [%r14];
	ld.shared.f32 	%f3, [%r4];
	add.f32 	%f4, %f2, %f3;
	st.shared.f32 	[%r4], %f4;
$L__BB0_4:
	bar.sync 	0;
	setp.lt.u32 	%p3, %r6, %r3;
	mov.u32 	%r15, %r6;
	@%p3 bra 	$L__BB0_2;
$L__BB0_5:
	bar.sync 	0;
	setp.ne.s32 	%p4, %r1, 0;
	@%p4 bra 	$L__BB0_7;
	ld.shared.f32 	%f5, [_ZZ7reduce0PfS_iE5sdata];
	cvta.to.global.u64 	%rd6, %rd1;
	mul.wide.u32 	%rd7, %r2, 4;
	add.s64 	%rd8, %rd6, %rd7;
	st.global.f32 	[%rd8], %f5;
$L__BB0_7:
	ret;

}


// ===== COMPILED SASS (sm_100) =====

	.target	sm_100

	.elftype	@"ET_EXEC"


//--------------------- .note.nv.tkinfo           --------------------------
	.section	.note.nv.tkinfo,"",@"SHT_NOTE"
	.sectionflags	@"SHF_NOTE_NV_TKINFO"
	.tkinfo
        /*0018*/ 	.word	0x00000002
        /*0030*/ 	.string	""
        /*0030*/ 	.string	"ptxas"
        /*0030*/ 	.string	"Cuda compilation tools, release 13.0, V13.0.88"
        /*0030*/ 	.string	"Build cuda_13.0.r13.0/compiler.36424714_0"
        /*0030*/ 	.string	"-arch sm_100 -m 64 "



//--------------------- .note.nv.cuinfo           --------------------------
	.section	.note.nv.cuinfo,"",@"SHT_NOTE"
	.sectionflags	@"SHF_NOTE_NV_CUINFO"
        /*0018*/ 	.short	0x0002
        /*001a*/ 	.short	0x0064
        /*001c*/ 	.short	0x0082
	.zero		2


//--------------------- .nv.info                  --------------------------
	.section	.nv.info,"",@"SHT_CUDA_INFO"
	.align	4


	//----- nvinfo : EIATTR_REGCOUNT
	.align		4
        /*0000*/ 	.byte	0x04, 0x2f
        /*0002*/ 	.short	(.L_1 - .L_0)
	.align		4
.L_0:
        /*0004*/ 	.word	index@(_Z7reduce0PfS_i)
        /*0008*/ 	.word	0x0000000b


	//----- nvinfo : EIATTR_FRAME_SIZE
	.align		4
.L_1:
        /*000c*/ 	.byte	0x04, 0x11
        /*000e*/ 	.short	(.L_3 - .L_2)
	.align		4
.L_2:
        /*0010*/ 	.word	index@(_Z7reduce0PfS_i)
        /*0014*/ 	.word	0x00000000


	//----- nvinfo : EIATTR_MIN_STACK_SIZE
	.align		4
.L_3:
        /*0018*/ 	.byte	0x04, 0x12
        /*001a*/ 	.short	(.L_5 - .L_4)
	.align		4
.L_4:
        /*001c*/ 	.word	index@(_Z7reduce0PfS_i)
        /*0020*/ 	.word	0x00000000
.L_5:


//--------------------- .nv.compat                --------------------------
	.section	.nv.compat,"",@"SHT_CUDA_COMPAT_INFO"
	.align	4
        /*0000*/ 	.byte	0x02, 0x09, 0x00, 0x00, 0x02, 0x02, 0x01, 0x00, 0x02, 0x05, 0x05, 0x00, 0x03, 0x07, 0x01, 0x01
        /*0010*/ 	.byte	0x02, 0x03, 0x00, 0x00, 0x02, 0x06, 0x01, 0x00, 0x04, 0x0b, 0x08, 0x00, 0x09, 0x00, 0x00, 0x00
        /*0020*/ 	.byte	0x00, 0x00, 0x00, 0x00


//--------------------- .nv.info._Z7reduce0PfS_i  --------------------------
	.section	.nv.info._Z7reduce0PfS_i,"",@"SHT_CUDA_INFO"
	.sectionflags	@""
	.align	4


	//----- nvinfo : EIATTR_CUDA_API_VERSION
	.align		4
        /*0000*/ 	.byte	0x04, 0x37
        /*0002*/ 	.short	(.L_7 - .L_6)
.L_6:
        /*0004*/ 	.word	0x00000082


	//----- nvinfo : EIATTR_KPARAM_INFO
	.align		4
.L_7:
        /*0008*/ 	.byte	0x04, 0x17
        /*000a*/ 	.short	(.L_9 - .L_8)
.L_8:
        /*000c*/ 	.word	0x00000000
        /*0010*/ 	.short	0x0002
        /*0012*/ 	.short	0x0010
        /*0014*/ 	.byte	0x00, 0xf0, 0x11, 0x00


	//----- nvinfo : EIATTR_KPARAM_INFO
	.align		4
.L_9:
        /*0018*/ 	.byte	0x04, 0x17
        /*001a*/ 	.short	(.L_11 - .L_10)
.L_10:
        /*001c*/ 	.word	0x00000000
        /*0020*/ 	.short	0x0001
        /*0022*/ 	.short	0x0008
        /*0024*/ 	.byte	0x00, 0xf5, 0x21, 0x00


	//----- nvinfo : EIATTR_KPARAM_INFO
	.align		4
.L_11:
        /*0028*/ 	.byte	0x04, 0x17
        /*002a*/ 	.short	(.L_13 - .L_12)
.L_12:
        /*002c*/ 	.word	0x00000000
        /*0030*/ 	.short	0x0000
        /*0032*/ 	.short	0x0000
        /*0034*/ 	.byte	0x00, 0xf5, 0x21, 0x00


	//----- nvinfo : EIATTR_SPARSE_MMA_MASK
	.align		4
.L_13:
        /*0038*/ 	.byte	0x03, 0x50
        /*003a*/ 	.short	0x0000


	//----- nvinfo : EIATTR_MAXREG_COUNT
	.align		4
        /*003c*/ 	.byte	0x03, 0x1b
        /*003e*/ 	.short	0x00ff


	//----- nvinfo : EIATTR_NUM_BARRIERS
	.align		4
        /*0040*/ 	.byte	0x02, 0x4c
        /*0042*/ 	.byte	0x01
	.zero		1


	//----- nvinfo : EIATTR_MERCURY_ISA_VERSION
	.align		4
        /*0044*/ 	.byte	0x03, 0x5f
        /*0046*/ 	.short	0x0101


	//----- nvinfo : EIATTR_VRC_CTA_INIT_COUNT
	.align		4
        /*0048*/ 	.byte	0x02, 0x4a
	.zero		1
	.zero		1


	//----- nvinfo : EIATTR_EXIT_INSTR_OFFSETS
	.align		4
        /*004c*/ 	.byte	0x04, 0x1c
        /*004e*/ 	.short	(.L_15 - .L_14)


	//   ....[0]....
.L_14:
        /*0050*/ 	.word	0x00000200


	//   ....[1]....
        /*0054*/ 	.word	0x00000280


	//----- nvinfo : EIATTR_CBANK_PARAM_SIZE
	.align		4
.L_15:
        /*0058*/ 	.byte	0x03, 0x19
        /*005a*/ 	.short	0x0014


	//----- nvinfo : EIATTR_PARAM_CBANK
	.align		4
        /*005c*/ 	.byte	0x04, 0x0a
        /*005e*/ 	.short	(.L_17 - .L_16)
	.align		4
.L_16:
        /*0060*/ 	.word	index@(.nv.constant0._Z7reduce0PfS_i)
        /*0064*/ 	.short	0x0380
        /*0066*/ 	.short	0x0014


	//----- nvinfo : EIATTR_SW_WAR
	.align		4
.L_17:
        /*0068*/ 	.byte	0x04, 0x36
        /*006a*/ 	.short	(.L_19 - .L_18)
.L_18:
        /*006c*/ 	.word	0x00000008
.L_19:


//--------------------- .nv.callgraph             --------------------------
	.section	.nv.callgraph,"",@"SHT_CUDA_CALLGRAPH"
	.align	4
	.sectionentsize	8
	.align		4
        /*0000*/ 	.word	0x00000000
	.align		4
        /*0004*/ 	.word	0xffffffff
	.align		4
        /*0008*/ 	.word	0x00000000
	.align		4
        /*000c*/ 	.word	0xfffffffe
	.align		4
        /*0010*/ 	.word	0x00000000
	.align		4
        /*0014*/ 	.word	0xfffffffd
	.align		4
        /*0018*/ 	.word	0x00000000
	.align		4
        /*001c*/ 	.word	0xfffffffc


//--------------------- .text._Z7reduce0PfS_i     --------------------------
	.section	.text._Z7reduce0PfS_i,"ax",@progbits
	.align	128
        .global         _Z7reduce0PfS_i
        .type           _Z7reduce0PfS_i,@function
        .size           _Z7reduce0PfS_i,(.L_x_3 - _Z7reduce0PfS_i)
        .other          _Z7reduce0PfS_i,@"STO_CUDA_ENTRY STV_DEFAULT"
_Z7reduce0PfS_i:
.text._Z7reduce0PfS_i:
[----:B------:R-:W-:Y:S01]  /*0000*/  LDC R1, c[0x0][0x37c] ;  /* 0x0000df00ff017b82 */ /* 0x000fe20000000800 */
[----:B------:R-:W0:Y:S07]  /*0010*/  S2R R7, SR_TID.X ;  /* 0x0000000000077919 */ /* 0x000e2e0000002100 */
[----:B------:R-:W1:Y:S01]  /*0020*/  LDC.64 R2, c[0x0][0x380] ;  /* 0x0000e000ff027b82 */ /* 0x000e620000000a00 */
[----:B------:R-:W0:Y:S01]  /*0030*/  LDCU UR8, c[0x0][0x360] ;  /* 0x00006c00ff0877ac */ /* 0x000e220008000800 */
[----:B------:R-:W0:Y:S01]  /*0040*/  S2R R6, SR_CTAID.X ;  /* 0x0000000000067919 */ /* 0x000e220000002500 */
[----:B------:R-:W2:Y:S01]  /*0050*/  LDCU.64 UR6, c[0x0][0x358] ;  /* 0x00006b00ff0677ac */ /* 0x000ea20008000a00 */
[----:B0-----:R-:W-:-:S04]  /*0060*/  IMAD R5, R6, UR8, R7 ;  /* 0x0000000806057c24 */ /* 0x001fc8000f8e0207 */
[----:B-1----:R-:W-:-:S06]  /*0070*/  IMAD.WIDE.U32 R2, R5, 0x4, R2 ;  /* 0x0000000405027825 */ /* 0x002fcc00078e0002 */
[----:B--2---:R-:W2:Y:S01]  /*0080*/  LDG.E R2, desc[UR6][R2.64] ;  /* 0x0000000602027981 */ /* 0x004ea2000c1e1900 */
[----:B------:R-:W0:Y:S01]  /*0090*/  S2UR UR5, SR_CgaCtaId ;  /* 0x00000000000579c3 */ /* 0x000e220000008800 */
[----:B------:R-:W-:Y:S01]  /*00a0*/  UMOV UR4, 0x400 ;  /* 0x0000040000047882 */ /* 0x000fe20000000000 */
[----:B------:R-:W-:Y:S01]  /*00b0*/  UISETP.GE.U32.AND UP0, UPT, UR8, 0x2, UPT ;  /* 0x000000020800788c */ /* 0x000fe2000bf06070 */
[----:B------:R-:W-:Y:S01]  /*00c0*/  ISETP.NE.AND P0, PT, R7, RZ, PT ;  /* 0x000000ff0700720c */ /* 0x000fe20003f05270 */
[----:B0-----:R-:W-:-:S06]  /*00d0*/  ULEA UR4, UR5, UR4, 0x18 ;  /* 0x0000000405047291 */ /* 0x001fcc000f8ec0ff */
[----:B------:R-:W-:-:S05]  /*00e0*/  LEA R5, R7, UR4, 0x2 ;  /* 0x0000000407057c11 */ /* 0x000fca000f8e10ff */
[----:B--2---:R0:W-:Y:S01]  /*00f0*/  STS [R5], R2 ;  /* 0x0000000205007388 */ /* 0x0041e20000000800 */
[----:B------:R-:W-:Y:S06]  /*0100*/  BAR.SYNC.DEFER_BLOCKING 0x0 ;  /* 0x0000000000007b1d */ /* 0x000fec0000010000 */
[----:B------:R-:W-:Y:S05]  /*0110*/  BRA.U !UP0, `(.L_x_0) ;  /* 0x0000000108347547 */ /* 0x000fea000b800000 */
[----:B------:R-:W-:-:S07]  /*0120*/  HFMA2 R0, -RZ, RZ, 0, 5.9604644775390625e-08 ;  /* 0x00000001ff007431 */ /* 0x000fce00000001ff */
.L_x_1:
[----:B------:R-:W-:-:S05]  /*0130*/  SHF.L.U32 R8, R0, 0x1, RZ ;  /* 0x0000000100087819 */ /* 0x000fca00000006ff */
[----:B0-----:R-:W-:-:S05]  /*0140*/  VIADD R2, R8, 0xffffffff ;  /* 0xffffffff08027836 */ /* 0x001fca0000000000 */
[----:B------:R-:W-:-:S13]  /*0150*/  LOP3.LUT P1, RZ, R2, R7, RZ, 0xc0, !PT ;  /* 0x0000000702ff7212 */ /* 0x000fda000782c0ff */
[----:B------:R-:W-:Y:S01]  /*0160*/  @!P1 LEA R2, R0, R5, 0x2 ;  /* 0x0000000500029211 */ /* 0x000fe200078e10ff */
[----:B------:R-:W-:Y:S01]  /*0170*/  @!P1 LDS R3, [R5] ;  /* 0x0000000005039984 */ /* 0x000fe20000000800 */
[----:B------:R-:W-:-:S04]  /*0180*/  IMAD.MOV.U32 R0, RZ, RZ, R8 ;  /* 0x000000ffff007224 */ /* 0x000fc800078e0008 */
[----:B------:R-:W0:Y:S02]  /*0190*/  @!P1 LDS R2, [R2] ;  /* 0x0000000002029984 */ /* 0x000e240000000800 */
[----:B0-----:R-:W-:-:S05]  /*01a0*/  @!P1 FADD R4, R2, R3 ;  /* 0x0000000302049221 */ /* 0x001fca0000000000 */
[----:B------:R1:W-:Y:S01]  /*01b0*/  @!P1 STS [R5], R4 ;  /* 0x0000000405009388 */ /* 0x0003e20000000800 */
[----:B------:R-:W-:Y:S01]  /*01c0*/  BAR.SYNC.DEFER_BLOCKING 0x0 ;  /* 0x0000000000007b1d */ /* 0x000fe20000010000 */
[----:B------:R-:W-:-:S13]  /*01d0*/  ISETP.GE.U32.AND P1, PT, R8, UR8, PT ;  /* 0x0000000808007c0c */ /* 0x000fda000bf26070 */
[----:B-1----:R-:W-:Y:S05]  /*01e0*/  @!P1 BRA `(.L_x_1) ;  /* 0xfffffffc00d09947 */ /* 0x002fea000383ffff */
.L_x_0:
[----:B------:R-:W-:Y:S06]  /*01f0*/  BAR.SYNC.DEFER_BLOCKING 0x0 ;  /* 0x0000000000007b1d */ /* 0x000fec0000010000 */
[----:B------:R-:W-:Y:S05]  /*0200*/  @P0 EXIT ;  /* 0x000000000000094d */ /* 0x000fea0003800000 */
[----:B------:R-:W1:Y:S01]  /*0210*/  S2UR UR5, SR_CgaCtaId ;  /* 0x00000000000579c3 */ /* 0x000e620000008800 */
[----:B------:R-:W-:-:S07]  /*0220*/  UMOV UR4, 0x400 ;  /* 0x0000040000047882 */ /* 0x000fce0000000000 */
[----:B0-----:R-:W0:Y:S01]  /*0230*/  LDC.64 R2, c[0x0][0x388] ;  /* 0x0000e200ff027b82 */ /* 0x001e220000000a00 */
[----:B-1----:R-:W-:Y:S01]  /*0240*/  ULEA UR4, UR5, UR4, 0x18 ;  /* 0x0000000405047291 */ /* 0x002fe2000f8ec0ff */
[----:B0-----:R-:W-:-:S08]  /*0250*/  IMAD.WIDE.U32 R2, R6, 0x4, R2 ;  /* 0x0000000406027825 */ /* 0x001fd000078e0002 */
[----:B------:R-:W0:Y:S04]  /*0260*/  LDS R5, [UR4] ;  /* 0x00000004ff057984 */ /* 0x000e280008000800 */
[----:B0-----:R-:W-:Y:S01]  /*0270*/  STG.E desc[UR6][R2.64], R5 ;  /* 0x0000000502007986 */ /* 0x001fe2000c101906 */
[----:B------:R-:W-:Y:S05]  /*0280*/  EXIT ;  /* 0x000000000000794d */ /* 0x000fea0003800000 */
.L_x_2:
[----:B------:R-:W-:-:S00]  /*0290*/  BRA `(.L_x_2) ;  /* 0xfffffffc00fc7947 */ /* 0x000fc0000383ffff */
[----:B------:R-:W-:-:S00]  /*02a0*/  NOP ;  /* 0x0000000000007918 */ /* 0x000fc00000000000 */
        /* <DEDUP_REMOVED lines=13> */
.L_x_3:


//--------------------- .nv.shared._Z7reduce0PfS_i --------------------------
	.section	.nv.shared._Z7reduce0PfS_i,"aw",@nobits
	.sectionflags	@""
	.align	4
.nv.shared._Z7reduce0PfS_i:
	.zero		2048


//--------------------- .nv.shared.reserved.0     --------------------------
	.section	.nv.shared.reserved.0,"aw",@nobits
	.weak		__nv_reservedSMEM_offset_0_alias
	.size		__nv_reservedSMEM_offset_0_alias, 0, 64
	.other		__nv_reservedSMEM_offset_0_alias,@"STO_CUDA_RESERVED_SHARED STV_DEFAULT"
__nv_reservedSMEM_offset_0_alias:
	.zero		0
	.zero		64


//--------------------- .nv.constant0._Z7reduce0PfS_i --------------------------
	.section	.nv.constant0._Z7reduce0PfS_i,"a",@progbits
	.sectionflags	@""
	.align	4
.nv.constant0._Z7reduce0PfS_i:
	.zero		916


//--------------------- SYMBOLS --------------------------

	.type		.nv.reservedSmem.offset0,@object
	.size		.nv.reservedSmem.offset0,0x4
	.type		.nv.reservedSmem.cap,@object
	.size		.nv.reservedSmem.cap,0x4
